//
// Generated by NVIDIA NVVM Compiler
//
// Compiler Build ID: CL-36424714
// Cuda compilation tools, release 13.0, V13.0.88
// Based on NVVM 20.0.0
//

.version 9.0
.target sm_100
.address_size 64

	// .globl	_Z14kernel_meanSMAPfiiPiiS0_iiiS_

.visible .entry _Z14kernel_meanSMAPfiiPiiS0_iiiS_(
	.param .u64 .ptr .align 1 _Z14kernel_meanSMAPfiiPiiS0_iiiS__param_0,
	.param .u32 _Z14kernel_meanSMAPfiiPiiS0_iiiS__param_1,
	.param .u32 _Z14kernel_meanSMAPfiiPiiS0_iiiS__param_2,
	.param .u64 .ptr .align 1 _Z14kernel_meanSMAPfiiPiiS0_iiiS__param_3,
	.param .u32 _Z14kernel_meanSMAPfiiPiiS0_iiiS__param_4,
	.param .u64 .ptr .align 1 _Z14kernel_meanSMAPfiiPiiS0_iiiS__param_5,
	.param .u32 _Z14kernel_meanSMAPfiiPiiS0_iiiS__param_6,
	.param .u32 _Z14kernel_meanSMAPfiiPiiS0_iiiS__param_7,
	.param .u32 _Z14kernel_meanSMAPfiiPiiS0_iiiS__param_8,
	.param .u64 .ptr .align 1 _Z14kernel_meanSMAPfiiPiiS0_iiiS__param_9
)
{
	.reg .pred 	%p<15>;
	.reg .b32 	%r<69>;
	.reg .b32 	%f<85>;
	.reg .b64 	%rd<43>;

	ld.param.u64 	%rd3, [_Z14kernel_meanSMAPfiiPiiS0_iiiS__param_0];
	ld.param.u32 	%r35, [_Z14kernel_meanSMAPfiiPiiS0_iiiS__param_1];
	ld.param.u32 	%r36, [_Z14kernel_meanSMAPfiiPiiS0_iiiS__param_2];
	ld.param.u32 	%r40, [_Z14kernel_meanSMAPfiiPiiS0_iiiS__param_4];
	ld.param.u32 	%r41, [_Z14kernel_meanSMAPfiiPiiS0_iiiS__param_6];
	ld.param.u32 	%r38, [_Z14kernel_meanSMAPfiiPiiS0_iiiS__param_7];
	ld.param.u32 	%r39, [_Z14kernel_meanSMAPfiiPiiS0_iiiS__param_8];
	ld.param.u64 	%rd2, [_Z14kernel_meanSMAPfiiPiiS0_iiiS__param_9];
	cvta.to.global.u64 	%rd1, %rd3;
	mov.u32 	%r42, %ctaid.x;
	mov.u32 	%r43, %ntid.x;
	mov.u32 	%r44, %tid.x;
	mad.lo.s32 	%r1, %r42, %r43, %r44;
	mov.u32 	%r45, %ctaid.y;
	mov.u32 	%r46, %ntid.y;
	mov.u32 	%r47, %tid.y;
	mad.lo.s32 	%r48, %r45, %r46, %r47;
	setp.ge.s32 	%p1, %r1, %r40;
	setp.ge.s32 	%p2, %r48, %r41;
	or.pred  	%p3, %p1, %p2;
	@%p3 bra 	$L__BB0_19;
	setp.eq.s32 	%p4, %r35, 1;
	@%p4 bra 	$L__BB0_4;
	setp.ne.s32 	%p5, %r35, 0;
	@%p5 bra 	$L__BB0_5;
	add.s32 	%r60, %r1, 1;
	sub.s32 	%r59, %r60, %r36;
	bra.uni 	$L__BB0_5;
$L__BB0_4:
	shr.u32 	%r50, %r36, 31;
	add.s32 	%r51, %r36, %r50;
	shr.s32 	%r52, %r51, 1;
	sub.s32 	%r59, %r1, %r52;
	add.s32 	%r60, %r52, %r1;
$L__BB0_5:
	max.s32 	%r9, %r59, 0;
	min.s32 	%r10, %r60, %r39;
	setp.le.s32 	%p6, %r10, %r9;
	mov.f32 	%f84, 0f00000000;
	@%p6 bra 	$L__BB0_18;
	sub.s32 	%r11, %r10, %r9;
	and.b32  	%r12, %r11, 15;
	sub.s32 	%r53, %r9, %r10;
	setp.gt.u32 	%p7, %r53, -16;
	mov.f32 	%f84, 0f00000000;
	mov.u32 	%r64, %r9;
	@%p7 bra 	$L__BB0_9;
	mad.lo.s32 	%r62, %r38, %r9, %r48;
	shl.b32 	%r14, %r38, 4;
	and.b32  	%r54, %r11, -16;
	neg.s32 	%r61, %r54;
	mov.f32 	%f84, 0f00000000;
	mul.wide.s32 	%rd6, %r38, 4;
	mov.u32 	%r64, %r9;
$L__BB0_8:
	.pragma "nounroll";
	mul.wide.s32 	%rd4, %r62, 4;
	add.s64 	%rd5, %rd1, %rd4;
	ld.global.f32 	%f18, [%rd5];
	add.f32 	%f19, %f84, %f18;
	add.s64 	%rd7, %rd5, %rd6;
	ld.global.f32 	%f20, [%rd7];
	add.f32 	%f21, %f19, %f20;
	add.s64 	%rd8, %rd7, %rd6;
	ld.global.f32 	%f22, [%rd8];
	add.f32 	%f23, %f21, %f22;
	add.s64 	%rd9, %rd8, %rd6;
	ld.global.f32 	%f24, [%rd9];
	add.f32 	%f25, %f23, %f24;
	add.s64 	%rd10, %rd9, %rd6;
	ld.global.f32 	%f26, [%rd10];
	add.f32 	%f27, %f25, %f26;
	add.s64 	%rd11, %rd10, %rd6;
	ld.global.f32 	%f28, [%rd11];
	add.f32 	%f29, %f27, %f28;
	add.s64 	%rd12, %rd11, %rd6;
	ld.global.f32 	%f30, [%rd12];
	add.f32 	%f31, %f29, %f30;
	add.s64 	%rd13, %rd12, %rd6;
	ld.global.f32 	%f32, [%rd13];
	add.f32 	%f33, %f31, %f32;
	add.s64 	%rd14, %rd13, %rd6;
	ld.global.f32 	%f34, [%rd14];
	add.f32 	%f35, %f33, %f34;
	add.s64 	%rd15, %rd14, %rd6;
	ld.global.f32 	%f36, [%rd15];
	add.f32 	%f37, %f35, %f36;
	add.s64 	%rd16, %rd15, %rd6;
	ld.global.f32 	%f38, [%rd16];
	add.f32 	%f39, %f37, %f38;
	add.s64 	%rd17, %rd16, %rd6;
	ld.global.f32 	%f40, [%rd17];
	add.f32 	%f41, %f39, %f40;
	add.s64 	%rd18, %rd17, %rd6;
	ld.global.f32 	%f42, [%rd18];
	add.f32 	%f43, %f41, %f42;
	add.s64 	%rd19, %rd18, %rd6;
	ld.global.f32 	%f44, [%rd19];
	add.f32 	%f45, %f43, %f44;
	add.s64 	%rd20, %rd19, %rd6;
	ld.global.f32 	%f46, [%rd20];
	add.f32 	%f47, %f45, %f46;
	add.s64 	%rd21, %rd20, %rd6;
	ld.global.f32 	%f48, [%rd21];
	add.f32 	%f84, %f47, %f48;
	add.s32 	%r64, %r64, 16;
	add.s32 	%r62, %r62, %r14;
	add.s32 	%r61, %r61, 16;
	setp.ne.s32 	%p8, %r61, 0;
	@%p8 bra 	$L__BB0_8;
$L__BB0_9:
	setp.eq.s32 	%p9, %r12, 0;
	@%p9 bra 	$L__BB0_18;
	and.b32  	%r23, %r11, 7;
	setp.lt.u32 	%p10, %r12, 8;
	@%p10 bra 	$L__BB0_12;
	mad.lo.s32 	%r55, %r64, %r38, %r48;
	mul.wide.s32 	%rd22, %r55, 4;
	add.s64 	%rd23, %rd1, %rd22;
	ld.global.f32 	%f50, [%rd23];
	add.f32 	%f51, %f84, %f50;
	mul.wide.s32 	%rd24, %r38, 4;
	add.s64 	%rd25, %rd23, %rd24;
	ld.global.f32 	%f52, [%rd25];
	add.f32 	%f53, %f51, %f52;
	add.s64 	%rd26, %rd25, %rd24;
	ld.global.f32 	%f54, [%rd26];
	add.f32 	%f55, %f53, %f54;
	add.s64 	%rd27, %rd26, %rd24;
	ld.global.f32 	%f56, [%rd27];
	add.f32 	%f57, %f55, %f56;
	add.s64 	%rd28, %rd27, %rd24;
	ld.global.f32 	%f58, [%rd28];
	add.f32 	%f59, %f57, %f58;
	add.s64 	%rd29, %rd28, %rd24;
	ld.global.f32 	%f60, [%rd29];
	add.f32 	%f61, %f59, %f60;
	add.s64 	%rd30, %rd29, %rd24;
	ld.global.f32 	%f62, [%rd30];
	add.f32 	%f63, %f61, %f62;
	add.s64 	%rd31, %rd30, %rd24;
	ld.global.f32 	%f64, [%rd31];
	add.f32 	%f84, %f63, %f64;
	add.s32 	%r64, %r64, 8;
$L__BB0_12:
	setp.eq.s32 	%p11, %r23, 0;
	@%p11 bra 	$L__BB0_18;
	and.b32  	%r26, %r11, 3;
	setp.lt.u32 	%p12, %r23, 4;
	@%p12 bra 	$L__BB0_15;
	mad.lo.s32 	%r56, %r64, %r38, %r48;
	mul.wide.s32 	%rd32, %r56, 4;
	add.s64 	%rd33, %rd1, %rd32;
	ld.global.f32 	%f66, [%rd33];
	add.f32 	%f67, %f84, %f66;
	mul.wide.s32 	%rd34, %r38, 4;
	add.s64 	%rd35, %rd33, %rd34;
	ld.global.f32 	%f68, [%rd35];
	add.f32 	%f69, %f67, %f68;
	add.s64 	%rd36, %rd35, %rd34;
	ld.global.f32 	%f70, [%rd36];
	add.f32 	%f71, %f69, %f70;
	add.s64 	%rd37, %rd36, %rd34;
	ld.global.f32 	%f72, [%rd37];
	add.f32 	%f84, %f71, %f72;
	add.s32 	%r64, %r64, 4;
$L__BB0_15:
	setp.eq.s32 	%p13, %r26, 0;
	@%p13 bra 	$L__BB0_18;
	mad.lo.s32 	%r68, %r64, %r38, %r48;
	neg.s32 	%r67, %r26;
$L__BB0_17:
	.pragma "nounroll";
	mul.wide.s32 	%rd38, %r68, 4;
	add.s64 	%rd39, %rd1, %rd38;
	ld.global.f32 	%f73, [%rd39];
	add.f32 	%f84, %f84, %f73;
	add.s32 	%r68, %r68, %r38;
	add.s32 	%r67, %r67, 1;
	setp.ne.s32 	%p14, %r67, 0;
	@%p14 bra 	$L__BB0_17;
$L__BB0_18:
	mad.lo.s32 	%r57, %r41, %r1, %r48;
	sub.s32 	%r58, %r10, %r9;
	cvt.rn.f32.s32 	%f74, %r58;
	div.rn.f32 	%f75, %f84, %f74;
	cvta.to.global.u64 	%rd40, %rd2;
	mul.wide.s32 	%rd41, %r57, 4;
	add.s64 	%rd42, %rd40, %rd41;
	st.global.f32 	[%rd42], %f75;
$L__BB0_19:
	ret;

}


// ===== COMPILED SASS (sm_100) =====

	.target	sm_100

	.elftype	@"ET_EXEC"


//--------------------- .note.nv.tkinfo           --------------------------
	.section	.note.nv.tkinfo,"",@"SHT_NOTE"
	.sectionflags	@"SHF_NOTE_NV_TKINFO"
	.tkinfo
        /*0018*/ 	.word	0x00000002
        /*0030*/ 	.string	""
        /*0030*/ 	.string	"ptxas"
        /*0030*/ 	.string	"Cuda compilation tools, release 13.0, V13.0.88"
        /*0030*/ 	.string	"Build cuda_13.0.r13.0/compiler.36424714_0"
        /*0030*/ 	.string	"-arch sm_100 -m 64 "



//--------------------- .note.nv.cuinfo           --------------------------
	.section	.note.nv.cuinfo,"",@"SHT_NOTE"
	.sectionflags	@"SHF_NOTE_NV_CUINFO"
        /*0018*/ 	.short	0x0002
        /*001a*/ 	.short	0x0064
        /*001c*/ 	.short	0x0082
	.zero		2


//--------------------- .nv.info                  --------------------------
	.section	.nv.info,"",@"SHT_CUDA_INFO"
	.align	4


	//----- nvinfo : EIATTR_REGCOUNT
	.align		4
        /*0000*/ 	.byte	0x04, 0x2f
        /*0002*/ 	.short	(.L_1 - .L_0)
	.align		4
.L_0:
        /*0004*/ 	.word	index@(_Z14kernel_meanSMAPfiiPiiS0_iiiS_)
        /*0008*/ 	.word	0x00000020


	//----- nvinfo : EIATTR_FRAME_SIZE
	.align		4
.L_1:
        /*000c*/ 	.byte	0x04, 0x11
        /*000e*/ 	.short	(.L_3 - .L_2)
	.align		4
.L_2:
        /*0010*/ 	.word	index@($__internal_0_$__cuda_sm3x_div_rn_noftz_f32_slowpath)
        /*0014*/ 	.word	0x00000000


	//----- nvinfo : EIATTR_FRAME_SIZE
	.align		4
.L_3:
        /*0018*/ 	.byte	0x04, 0x11
        /*001a*/ 	.short	(.L_5 - .L_4)
	.align		4
.L_4:
        /*001c*/ 	.word	index@(_Z14kernel_meanSMAPfiiPiiS0_iiiS_)
        /*0020*/ 	.word	0x00000000


	//----- nvinfo : EIATTR_MIN_STACK_SIZE
	.align		4
.L_5:
        /*0024*/ 	.byte	0x04, 0x12
        /*0026*/ 	.short	(.L_7 - .L_6)
	.align		4
.L_6:
        /*0028*/ 	.word	index@(_Z14kernel_meanSMAPfiiPiiS0_iiiS_)
        /*002c*/ 	.word	0x00000000
.L_7:


//--------------------- .nv.compat                --------------------------
	.section	.nv.compat,"",@"SHT_CUDA_COMPAT_INFO"
	.align	4
        /*0000*/ 	.byte	0x02, 0x09, 0x00, 0x00, 0x02, 0x02, 0x01, 0x00, 0x02, 0x05, 0x05, 0x00, 0x03, 0x07, 0x01, 0x01
        /*0010*/ 	.byte	0x02, 0x03, 0x00, 0x00, 0x02, 0x06, 0x01, 0x00, 0x04, 0x0b, 0x08, 0x00, 0x01, 0x00, 0x00, 0x00
        /*0020*/ 	.byte	0x00, 0x00, 0x00, 0x00


//--------------------- .nv.info._Z14kernel_meanSMAPfiiPiiS0_iiiS_ --------------------------
	.section	.nv.info._Z14kernel_meanSMAPfiiPiiS0_iiiS_,"",@"SHT_CUDA_INFO"
	.sectionflags	@""
	.align	4


	//----- nvinfo : EIATTR_CUDA_API_VERSION
	.align		4
        /*0000*/ 	.byte	0x04, 0x37
        /*0002*/ 	.short	(.L_9 - .L_8)
.L_8:
        /*0004*/ 	.word	0x00000082


	//----- nvinfo : EIATTR_KPARAM_INFO
	.align		4
.L_9:
        /*0008*/ 	.byte	0x04, 0x17
        /*000a*/ 	.short	(.L_11 - .L_10)
.L_10:
        /*000c*/ 	.word	0x00000000
        /*0010*/ 	.short	0x0009
        /*0012*/ 	.short	0x0038
        /*0014*/ 	.byte	0x00, 0xf5, 0x21, 0x00


	//----- nvinfo : EIATTR_KPARAM_INFO
	.align		4
.L_11:
        /*0018*/ 	.byte	0x04, 0x17
        /*001a*/ 	.short	(.L_13 - .L_12)
.L_12:
        /*001c*/ 	.word	0x00000000
        /*0020*/ 	.short	0x0008
        /*0022*/ 	.short	0x0030
        /*0024*/ 	.byte	0x00, 0xf0, 0x11, 0x00


	//----- nvinfo : EIATTR_KPARAM_INFO
	.align		4
.L_13:
        /*0028*/ 	.byte	0x04, 0x17
        /*002a*/ 	.short	(.L_15 - .L_14)
.L_14:
        /*002c*/ 	.word	0x00000000
        /*0030*/ 	.short	0x0007
        /*0032*/ 	.short	0x002c
        /*0034*/ 	.byte	0x00, 0xf0, 0x11, 0x00


	//----- nvinfo : EIATTR_KPARAM_INFO
	.align		4
.L_15:
        /*0038*/ 	.byte	0x04, 0x17
        /*003a*/ 	.short	(.L_17 - .L_16)
.L_16:
        /*003c*/ 	.word	0x00000000
        /*0040*/ 	.short	0x0006
        /*0042*/ 	.short	0x0028
        /*0044*/ 	.byte	0x00, 0xf0, 0x11, 0x00


	//----- nvinfo : EIATTR_KPARAM_INFO
	.align		4
.L_17:
        /*0048*/ 	.byte	0x04, 0x17
        /*004a*/ 	.short	(.L_19 - .L_18)
.L_18:
        /*004c*/ 	.word	0x00000000
        /*0050*/ 	.short	0x0005
        /*0052*/ 	.short	0x0020
        /*0054*/ 	.byte	0x00, 0xf5, 0x21, 0x00


	//----- nvinfo : EIATTR_KPARAM_INFO
	.align		4
.L_19:
        /*0058*/ 	.byte	0x04, 0x17
        /*005a*/ 	.short	(.L_21 - .L_20)
.L_20:
        /*005c*/ 	.word	0x00000000
        /*0060*/ 	.short	0x0004
        /*0062*/ 	.short	0x0018
        /*0064*/ 	.byte	0x00, 0xf0, 0x11, 0x00


	//----- nvinfo : EIATTR_KPARAM_INFO
	.align		4
.L_21:
        /*0068*/ 	.byte	0x04, 0x17
        /*006a*/ 	.short	(.L_23 - .L_22)
.L_22:
        /*006c*/ 	.word	0x00000000
        /*0070*/ 	.short	0x0003
        /*0072*/ 	.short	0x0010
        /*0074*/ 	.byte	0x00, 0xf5, 0x21, 0x00


	//----- nvinfo : EIATTR_KPARAM_INFO
	.align		4
.L_23:
        /*0078*/ 	.byte	0x04, 0x17
        /*007a*/ 	.short	(.L_25 - .L_24)
.L_24:
        /*007c*/ 	.word	0x00000000
        /*0080*/ 	.short	0x0002
        /*0082*/ 	.short	0x000c
        /*0084*/ 	.byte	0x00, 0xf0, 0x11, 0x00


	//----- nvinfo : EIATTR_KPARAM_INFO
	.align		4
.L_25:
        /*0088*/ 	.byte	0x04, 0x17
        /*008a*/ 	.short	(.L_27 - .L_26)
.L_26:
        /*008c*/ 	.word	0x00000000
        /*0090*/ 	.short	0x0001
        /*0092*/ 	.short	0x0008
        /*0094*/ 	.byte	0x00, 0xf0, 0x11, 0x00


	//----- nvinfo : EIATTR_KPARAM_INFO
	.align		4
.L_27:
        /*0098*/ 	.byte	0x04, 0x17
        /*009a*/ 	.short	(.L_29 - .L_28)
.L_28:
        /*009c*/ 	.word	0x00000000
        /*00a0*/ 	.short	0x0000
        /*00a2*/ 	.short	0x0000
        /*00a4*/ 	.byte	0x00, 0xf5, 0x21, 0x00


	//----- nvinfo : EIATTR_SPARSE_MMA_MASK
	.align		4
.L_29:
        /*00a8*/ 	.byte	0x03, 0x50
        /*00aa*/ 	.short	0x0000


	//----- nvinfo : EIATTR_MAXREG_COUNT
	.align		4
        /*00ac*/ 	.byte	0x03, 0x1b
        /*00ae*/ 	.short	0x00ff


	//----- nvinfo : EIATTR_MERCURY_ISA_VERSION
	.align		4
        /*00b0*/ 	.byte	0x03, 0x5f
        /*00b2*/ 	.short	0x0101


	//----- nvinfo : EIATTR_VRC_CTA_INIT_COUNT
	.align		4
        /*00b4*/ 	.byte	0x02, 0x4a
	.zero		1
	.zero		1


	//----- nvinfo : EIATTR_EXIT_INSTR_OFFSETS
	.align		4
        /*00b8*/ 	.byte	0x04, 0x1c
        /*00ba*/ 	.short	(.L_31 - .L_30)


	//   ....[0]....
.L_30:
        /*00bc*/ 	.word	0x000000d0


	//   ....[1]....
        /*00c0*/ 	.word	0x00000c40


	//----- nvinfo : EIATTR_CRS_STACK_SIZE
	.align		4
.L_31:
        /*00c4*/ 	.byte	0x04, 0x1e
        /*00c6*/ 	.short	(.L_33 - .L_32)
.L_32:
        /*00c8*/ 	.word	0x00000000


	//----- nvinfo : EIATTR_CBANK_PARAM_SIZE
	.align		4
.L_33:
        /*00cc*/ 	.byte	0x03, 0x19
        /*00ce*/ 	.short	0x0040


	//----- nvinfo : EIATTR_PARAM_CBANK
	.align		4
        /*00d0*/ 	.byte	0x04, 0x0a
        /*00d2*/ 	.short	(.L_35 - .L_34)
	.align		4
.L_34:
        /*00d4*/ 	.word	index@(.nv.constant0._Z14kernel_meanSMAPfiiPiiS0_iiiS_)
        /*00d8*/ 	.short	0x0380
        /*00da*/ 	.short	0x0040


	//----- nvinfo : EIATTR_SW_WAR
	.align		4
.L_35:
        /*00dc*/ 	.byte	0x04, 0x36
        /*00de*/ 	.short	(.L_37 - .L_36)
.L_36:
        /*00e0*/ 	.word	0x00000008
.L_37:


//--------------------- .nv.callgraph             --------------------------
	.section	.nv.callgraph,"",@"SHT_CUDA_CALLGRAPH"
	.align	4
	.sectionentsize	8
	.align		4
        /*0000*/ 	.word	0x00000000
	.align		4
        /*0004*/ 	.word	0xffffffff
	.align		4
        /*0008*/ 	.word	0x00000000
	.align		4
        /*000c*/ 	.word	0xfffffffe
	.align		4
        /*0010*/ 	.word	0x00000000
	.align		4
        /*0014*/ 	.word	0xfffffffd
	.align		4
        /*0018*/ 	.word	0x00000000
	.align		4
        /*001c*/ 	.word	0xfffffffc


//--------------------- .text._Z14kernel_meanSMAPfiiPiiS0_iiiS_ --------------------------
	.section	.text._Z14kernel_meanSMAPfiiPiiS0_iiiS_,"ax",@progbits
	.align	128
        .global         _Z14kernel_meanSMAPfiiPiiS0_iiiS_
        .type           _Z14kernel_meanSMAPfiiPiiS0_iiiS_,@function
        .size           _Z14kernel_meanSMAPfiiPiiS0_iiiS_,(.L_x_26 - _Z14kernel_meanSMAPfiiPiiS0_iiiS_)
        .other          _Z14kernel_meanSMAPfiiPiiS0_iiiS_,@"STO_CUDA_ENTRY STV_DEFAULT"
_Z14kernel_meanSMAPfiiPiiS0_iiiS_:
.text._Z14kernel_meanSMAPfiiPiiS0_iiiS_:
[----:B------:R-:W-:Y:S01]  /*0000*/  LDC R1, c[0x0][0x37c] ;  /* 0x0000df00ff017b82 */ /* 0x000fe20000000800 */
[----:B------:R-:W0:Y:S07]  /*0010*/  S2R R5, SR_TID.Y ;  /* 0x0000000000057919 */ /* 0x000e2e0000002200 */
[----:B------:R-:W1:Y:S01]  /*0020*/  LDC R3, c[0x0][0x360] ;  /* 0x0000d800ff037b82 */ /* 0x000e620000000800 */
[----:B------:R-:W2:Y:S01]  /*0030*/  LDCU UR6, c[0x0][0x3a8] ;  /* 0x00007500ff0677ac */ /* 0x000ea20008000800 */
[----:B------:R-:W1:Y:S01]  /*0040*/  S2R R2, SR_TID.X ;  /* 0x0000000000027919 */ /* 0x000e620000002100 */
[----:B------:R-:W3:Y:S05]  /*0050*/  LDCU UR7, c[0x0][0x398] ;  /* 0x00007300ff0777ac */ /* 0x000eea0008000800 */
[----:B------:R-:W0:Y:S08]  /*0060*/  S2UR UR5, SR_CTAID.Y ;  /* 0x00000000000579c3 */ /* 0x000e300000002600 */
[----:B------:R-:W0:Y:S08]  /*0070*/  LDC R0, c[0x0][0x364] ;  /* 0x0000d900ff007b82 */ /* 0x000e300000000800 */
[----:B------:R-:W1:Y:S01]  /*0080*/  S2UR UR4, SR_CTAID.X ;  /* 0x00000000000479c3 */ /* 0x000e620000002500 */
[----:B0-----:R-:W-:-:S05]  /*0090*/  IMAD R0, R0, UR5, R5 ;  /* 0x0000000500007c24 */ /* 0x001fca000f8e0205 */
[----:B--2---:R-:W-:Y:S01]  /*00a0*/  ISETP.GE.AND P0, PT, R0, UR6, PT ;  /* 0x0000000600007c0c */ /* 0x004fe2000bf06270 */
[----:B-1----:R-:W-:-:S05]  /*00b0*/  IMAD R3, R3, UR4, R2 ;  /* 0x0000000403037c24 */ /* 0x002fca000f8e0202 */
[----:B---3--:R-:W-:-:S13]  /*00c0*/  ISETP.GE.OR P0, PT, R3, UR7, P0 ;  /* 0x0000000703007c0c */ /* 0x008fda0008706670 */
[----:B------:R-:W-:Y:S05]  /*00d0*/  @P0 EXIT ;  /* 0x000000000000094d */ /* 0x000fea0003800000 */
[----:B------:R-:W0:Y:S02]  /*00e0*/  LDCU UR4, c[0x0][0x388] ;  /* 0x00007100ff0477ac */ /* 0x000e240008000800 */
[----:B0-----:R-:W-:-:S09]  /*00f0*/  UISETP.NE.AND UP0, UPT, UR4, 0x1, UPT ;  /* 0x000000010400788c */ /* 0x001fd2000bf05270 */
[----:B------:R-:W-:Y:S05]  /*0100*/  BRA.U !UP0, `(.L_x_0) ;  /* 0x0000000108187547 */ /* 0x000fea000b800000 */
[----:B------:R-:W-:-:S09]  /*0110*/  UISETP.NE.AND UP0, UPT, UR4, URZ, UPT ;  /* 0x000000ff0400728c */ /* 0x000fd2000bf05270 */
[----:B------:R-:W-:Y:S05]  /*0120*/  BRA.U UP0, `(.L_x_1) ;  /* 0x0000000100247547 */ /* 0x000fea000b800000 */
[----:B------:R-:W0:Y:S01]  /*0130*/  LDCU UR4, c[0x0][0x38c] ;  /* 0x00007180ff0477ac */ /* 0x000e220008000800 */
[----:B------:R-:W-:-:S04]  /*0140*/  IADD3 R2, PT, PT, R3, 0x1, RZ ;  /* 0x0000000103027810 */ /* 0x000fc80007ffe0ff */
[----:B0-----:R-:W-:Y:S01]  /*0150*/  IADD3 R5, PT, PT, R2, -UR4, RZ ;  /* 0x8000000402057c10 */ /* 0x001fe2000fffe0ff */
[----:B------:R-:W-:Y:S06]  /*0160*/  BRA `(.L_x_1) ;  /* 0x0000000000147947 */ /* 0x000fec0003800000 */
.L_x_0:
[----:B------:R-:W0:Y:S02]  /*0170*/  LDCU UR4, c[0x0][0x38c] ;  /* 0x00007180ff0477ac */ /* 0x000e240008000800 */
[----:B0-----:R-:W-:-:S04]  /*0180*/  ULEA.HI UR4, UR4, UR4, URZ, 0x1 ;  /* 0x0000000404047291 */ /* 0x001fc8000f8f08ff */
[----:B------:R-:W-:-:S06]  /*0190*/  USHF.R.S32.HI UR4, URZ, 0x1, UR4 ;  /* 0x00000001ff047899 */ /* 0x000fcc0008011404 */
[C---:B------:R-:W-:Y:S01]  /*01a0*/  VIADD R5, R3.reuse, -UR4 ;  /* 0x8000000403057c36 */ /* 0x040fe20008000000 */
[----:B------:R-:W-:-:S07]  /*01b0*/  IADD3 R2, PT, PT, R3, UR4, RZ ;  /* 0x0000000403027c10 */ /* 0x000fce000fffe0ff */
.L_x_1:
[----:B------:R-:W0:Y:S01]  /*01c0*/  LDCU UR7, c[0x0][0x3b0] ;  /* 0x00007600ff0777ac */ /* 0x000e220008000800 */
[----:B------:R-:W-:Y:S01]  /*01d0*/  VIMNMX R5, PT, PT, RZ, R5, !PT ;  /* 0x00000005ff057248 */ /* 0x000fe20007fe0100 */
[----:B------:R-:W-:Y:S01]  /*01e0*/  BSSY.RECONVERGENT B0, `(.L_x_2) ;  /* 0x0000092000007945 */ /* 0x000fe20003800200 */
[----:B------:R-:W-:Y:S01]  /*01f0*/  HFMA2 R10, -RZ, RZ, 0, 0 ;  /* 0x00000000ff0a7431 */ /* 0x000fe200000001ff */
[----:B------:R-:W1:Y:S01]  /*0200*/  LDCU.64 UR4, c[0x0][0x358] ;  /* 0x00006b00ff0477ac */ /* 0x000e620008000a00 */
[----:B0-----:R-:W-:-:S04]  /*0210*/  VIMNMX R2, PT, PT, R2, UR7, PT ;  /* 0x0000000702027c48 */ /* 0x001fc8000bfe0100 */
[----:B------:R-:W-:-:S13]  /*0220*/  ISETP.GT.AND P0, PT, R2, R5, PT ;  /* 0x000000050200720c */ /* 0x000fda0003f04270 */
[----:B-1----:R-:W-:Y:S05]  /*0230*/  @!P0 BRA `(.L_x_3) ;  /* 0x0000000800308947 */ /* 0x002fea0003800000 */
[----:B------:R-:W-:Y:S01]  /*0240*/  IADD3 R4, PT, PT, R5, -R2, RZ ;  /* 0x8000000205047210 */ /* 0x000fe20007ffe0ff */
[--C-:B------:R-:W-:Y:S01]  /*0250*/  IMAD.IADD R6, R2, 0x1, -R5.reuse ;  /* 0x0000000102067824 */ /* 0x100fe200078e0a05 */
[----:B------:R-:W-:Y:S01]  /*0260*/  BSSY.RECONVERGENT B1, `(.L_x_4) ;  /* 0x0000043000017945 */ /* 0x000fe20003800200 */
[----:B------:R-:W-:Y:S01]  /*0270*/  MOV R10, RZ ;  /* 0x000000ff000a7202 */ /* 0x000fe20000000f00 */
[----:B------:R-:W-:Y:S01]  /*0280*/  IMAD.MOV.U32 R11, RZ, RZ, R5 ;  /* 0x000000ffff0b7224 */ /* 0x000fe200078e0005 */
[----:B------:R-:W-:Y:S02]  /*0290*/  ISETP.GT.U32.AND P0, PT, R4, -0x10, PT ;  /* 0xfffffff00400780c */ /* 0x000fe40003f04070 */
[----:B------:R-:W-:-:S04]  /*02a0*/  LOP3.LUT R7, R6, 0xf, RZ, 0xc0, !PT ;  /* 0x0000000f06077812 */ /* 0x000fc800078ec0ff */
[----:B------:R-:W-:-:S07]  /*02b0*/  ISETP.NE.AND P1, PT, R7, RZ, PT ;  /* 0x000000ff0700720c */ /* 0x000fce0003f25270 */
[----:B------:R-:W-:Y:S06]  /*02c0*/  @P0 BRA `(.L_x_5) ;  /* 0x0000000000f00947 */ /* 0x000fec0003800000 */
[----:B------:R-:W0:Y:S01]  /*02d0*/  LDC R9, c[0x0][0x3ac] ;  /* 0x0000eb00ff097b82 */ /* 0x000e220000000800 */
[----:B------:R-:W-:Y:S02]  /*02e0*/  LOP3.LUT R13, R6, 0xfffffff0, RZ, 0xc0, !PT ;  /* 0xfffffff0060d7812 */ /* 0x000fe400078ec0ff */
[----:B------:R-:W-:Y:S02]  /*02f0*/  MOV R10, RZ ;  /* 0x000000ff000a7202 */ /* 0x000fe40000000f00 */
[----:B------:R-:W-:Y:S01]  /*0300*/  MOV R11, R5 ;  /* 0x00000005000b7202 */ /* 0x000fe20000000f00 */
[----:B------:R-:W-:Y:S02]  /*0310*/  IMAD.MOV R13, RZ, RZ, -R13 ;  /* 0x000000ffff0d7224 */ /* 0x000fe400078e0a0d */
[----:B0-----:R-:W-:-:S07]  /*0320*/  IMAD R4, R5, R9, R0 ;  /* 0x0000000905047224 */ /* 0x001fce00078e0200 */
.L_x_6:
[----:B------:R-:W0:Y:S02]  /*0330*/  LDC.64 R20, c[0x0][0x380] ;  /* 0x0000e000ff147b82 */ /* 0x000e240000000a00 */
[----:B0-----:R-:W-:-:S05]  /*0340*/  IMAD.WIDE R20, R4, 0x4, R20 ;  /* 0x0000000404147825 */ /* 0x001fca00078e0214 */
[----:B------:R0:W2:Y:S02]  /*0350*/  LDG.E R29, desc[UR4][R20.64] ;  /* 0x00000004141d7981 */ /* 0x0000a4000c1e1900 */
[----:B0-----:R-:W-:-:S05]  /*0360*/  IMAD.WIDE R20, R9, 0x4, R20 ;  /* 0x0000000409147825 */ /* 0x001fca00078e0214 */
[----:B------:R-:W3:Y:S01]  /*0370*/  LDG.E R12, desc[UR4][R20.64] ;  /* 0x00000004140c7981 */ /* 0x000ee2000c1e1900 */
[----:B------:R-:W-:-:S05]  /*0380*/  IMAD.WIDE R14, R9, 0x4, R20 ;  /* 0x00000004090e7825 */ /* 0x000fca00078e0214 */
[----:B------:R0:W4:Y:S01]  /*0390*/  LDG.E R8, desc[UR4][R14.64] ;  /* 0x000000040e087981 */ /* 0x000122000c1e1900 */
[----:B------:R-:W-:-:S04]  /*03a0*/  IMAD.WIDE R26, R9, 0x4, R14 ;  /* 0x00000004091a7825 */ /* 0x000fc800078e020e */
[C---:B------:R-:W-:Y:S02]  /*03b0*/  IMAD.WIDE R22, R9.reuse, 0x4, R26 ;  /* 0x0000000409167825 */ /* 0x040fe400078e021a */
[----:B------:R-:W5:Y:S02]  /*03c0*/  LDG.E R27, desc[UR4][R26.64] ;  /* 0x000000041a1b7981 */ /* 0x000f64000c1e1900 */
[----:B------:R-:W-:-:S04]  /*03d0*/  IMAD.WIDE R24, R9, 0x4, R22 ;  /* 0x0000000409187825 */ /* 0x000fc800078e0216 */
[C---:B------:R-:W-:Y:S01]  /*03e0*/  IMAD.WIDE R16, R9.reuse, 0x4, R24 ;  /* 0x0000000409107825 */ /* 0x040fe200078e0218 */
[----:B------:R-:W5:Y:S04]  /*03f0*/  LDG.E R26, desc[UR4][R22.64] ;  /* 0x00000004161a7981 */ /* 0x000f68000c1e1900 */
[----:B------:R-:W5:Y:S01]  /*0400*/  LDG.E R25, desc[UR4][R24.64] ;  /* 0x0000000418197981 */ /* 0x000f62000c1e1900 */
[----:B------:R-:W-:-:S05]  /*0410*/  IMAD.WIDE R18, R9, 0x4, R16 ;  /* 0x0000000409127825 */ /* 0x000fca00078e0210 */
[----:B------:R-:W5:Y:S01]  /*0420*/  LDG.E R23, desc[UR4][R18.64] ;  /* 0x0000000412177981 */ /* 0x000f62000c1e1900 */
[----:B0-----:R-:W-:-:S03]  /*0430*/  IMAD.WIDE R14, R9, 0x4, R18 ;  /* 0x00000004090e7825 */ /* 0x001fc600078e0212 */
[----:B------:R0:W5:Y:S01]  /*0440*/  LDG.E R24, desc[UR4][R16.64] ;  /* 0x0000000410187981 */ /* 0x000162000c1e1900 */
[----:B------:R-:W-:-:S03]  /*0450*/  IMAD.WIDE R20, R9, 0x4, R14 ;  /* 0x0000000409147825 */ /* 0x000fc600078e020e */
[----:B------:R1:W5:Y:S01]  /*0460*/  LDG.E R22, desc[UR4][R14.64] ;  /* 0x000000040e167981 */ /* 0x000362000c1e1900 */
[----:B0-----:R-:W-:-:S03]  /*0470*/  IMAD.WIDE R16, R9, 0x4, R20 ;  /* 0x0000000409107825 */ /* 0x001fc600078e0214 */
[----:B------:R-:W5:Y:S01]  /*0480*/  LDG.E R21, desc[UR4][R20.64] ;  /* 0x0000000414157981 */ /* 0x000f62000c1e1900 */
[----:B-1----:R-:W-:-:S03]  /*0490*/  IMAD.WIDE R14, R9, 0x4, R16 ;  /* 0x00000004090e7825 */ /* 0x002fc600078e0210 */
[----:B------:R0:W5:Y:S02]  /*04a0*/  LDG.E R20, desc[UR4][R16.64] ;  /* 0x0000000410147981 */ /* 0x000164000c1e1900 */
[C---:B0-----:R-:W-:Y:S02]  /*04b0*/  IMAD.WIDE R16, R9.reuse, 0x4, R14 ;  /* 0x0000000409107825 */ /* 0x041fe400078e020e */
[----:B------:R-:W5:Y:S02]  /*04c0*/  LDG.E R14, desc[UR4][R14.64] ;  /* 0x000000040e0e7981 */ /* 0x000f64000c1e1900 */
[----:B------:R-:W-:Y:S02]  /*04d0*/  IMAD.WIDE R18, R9, 0x4, R16 ;  /* 0x0000000409127825 */ /* 0x000fe400078e0210 */
[----:B------:R-:W5:Y:S02]  /*04e0*/  LDG.E R28, desc[UR4][R16.64] ;  /* 0x00000004101c7981 */ /* 0x000f64000c1e1900 */
[----:B--2---:R-:W-:-:S02]  /*04f0*/  FADD R29, R29, R10 ;  /* 0x0000000a1d1d7221 */ /* 0x004fc40000000000 */
[----:B------:R0:W2:Y:S02]  /*0500*/  LDG.E R10, desc[UR4][R18.64] ;  /* 0x00000004120a7981 */ /* 0x0000a4000c1e1900 */
[----:B0-----:R-:W-:-:S04]  /*0510*/  IMAD.WIDE R18, R9, 0x4, R18 ;  /* 0x0000000409127825 */ /* 0x001fc800078e0212 */
[----:B---3--:R-:W-:Y:S02]  /*0520*/  FADD R15, R29, R12 ;  /* 0x0000000c1d0f7221 */ /* 0x008fe40000000000 */
[----:B------:R0:W3:Y:S02]  /*0530*/  LDG.E R12, desc[UR4][R18.64] ;  /* 0x00000004120c7981 */ /* 0x0000e4000c1e1900 */
[----:B0-----:R-:W-:-:S05]  /*0540*/  IMAD.WIDE R18, R9, 0x4, R18 ;  /* 0x0000000409127825 */ /* 0x001fca00078e0212 */
[----:B------:R-:W3:Y:S01]  /*0550*/  LDG.E R29, desc[UR4][R18.64] ;  /* 0x00000004121d7981 */ /* 0x000ee2000c1e1900 */
[----:B----4-:R-:W-:-:S04]  /*0560*/  FADD R8, R15, R8 ;  /* 0x000000080f087221 */ /* 0x010fc80000000000 */
[----:B-----5:R-:W-:-:S04]  /*0570*/  FADD R27, R8, R27 ;  /* 0x0000001b081b7221 */ /* 0x020fc80000000000 */
[----:B------:R-:W-:-:S04]  /*0580*/  FADD R26, R27, R26 ;  /* 0x0000001a1b1a7221 */ /* 0x000fc80000000000 */
[----:B------:R-:W-:-:S04]  /*0590*/  FADD R25, R26, R25 ;  /* 0x000000191a197221 */ /* 0x000fc80000000000 */
[----:B------:R-:W-:-:S04]  /*05a0*/  FADD R24, R25, R24 ;  /* 0x0000001819187221 */ /* 0x000fc80000000000 */
[----:B------:R-:W-:-:S04]  /*05b0*/  FADD R23, R24, R23 ;  /* 0x0000001718177221 */ /* 0x000fc80000000000 */
[----:B------:R-:W-:-:S04]  /*05c0*/  FADD R22, R23, R22 ;  /* 0x0000001617167221 */ /* 0x000fc80000000000 */
[----:B------:R-:W-:Y:S01]  /*05d0*/  FADD R21, R22, R21 ;  /* 0x0000001516157221 */ /* 0x000fe20000000000 */
[----:B------:R-:W-:-:S04]  /*05e0*/  IADD3 R13, PT, PT, R13, 0x10, RZ ;  /* 0x000000100d0d7810 */ /* 0x000fc80007ffe0ff */
[----:B------:R-:W-:Y:S01]  /*05f0*/  ISETP.NE.AND P0, PT, R13, RZ, PT ;  /* 0x000000ff0d00720c */ /* 0x000fe20003f05270 */
[----:B------:R-:W-:-:S04]  /*0600*/  FADD R21, R21, R20 ;  /* 0x0000001415157221 */ /* 0x000fc80000000000 */
[----:B------:R-:W-:-:S04]  /*0610*/  FADD R21, R21, R14 ;  /* 0x0000000e15157221 */ /* 0x000fc80000000000 */
[----:B------:R-:W-:Y:S01]  /*0620*/  FADD R21, R21, R28 ;  /* 0x0000001c15157221 */ /* 0x000fe20000000000 */
[----:B------:R-:W-:Y:S01]  /*0630*/  IADD3 R11, PT, PT, R11, 0x10, RZ ;  /* 0x000000100b0b7810 */ /* 0x000fe20007ffe0ff */
[----:B------:R-:W-:Y:S02]  /*0640*/  IMAD R4, R9, 0x10, R4 ;  /* 0x0000001009047824 */ /* 0x000fe400078e0204 */
[----:B--2---:R-:W-:-:S04]  /*0650*/  FADD R21, R21, R10 ;  /* 0x0000000a15157221 */ /* 0x004fc80000000000 */
[----:B---3--:R-:W-:-:S04]  /*0660*/  FADD R12, R21, R12 ;  /* 0x0000000c150c7221 */ /* 0x008fc80000000000 */
[----:B------:R-:W-:Y:S01]  /*0670*/  FADD R10, R12, R29 ;  /* 0x0000001d0c0a7221 */ /* 0x000fe20000000000 */
[----:B------:R-:W-:Y:S06]  /*0680*/  @P0 BRA `(.L_x_6) ;  /* 0xfffffffc00280947 */ /* 0x000fec000383ffff */
.L_x_5:
[----:B------:R-:W-:Y:S05]  /*0690*/  BSYNC.RECONVERGENT B1 ;  /* 0x0000000000017941 */ /* 0x000fea0003800200 */
.L_x_4:
[----:B------:R-:W-:Y:S05]  /*06a0*/  @!P1 BRA `(.L_x_3) ;  /* 0x0000000400149947 */ /* 0x000fea0003800000 */
[----:B------:R-:W-:Y:S01]  /*06b0*/  ISETP.GE.U32.AND P0, PT, R7, 0x8, PT ;  /* 0x000000080700780c */ /* 0x000fe20003f06070 */
[----:B------:R-:W-:Y:S01]  /*06c0*/  BSSY.RECONVERGENT B1, `(.L_x_7) ;  /* 0x0000020000017945 */ /* 0x000fe20003800200 */
[----:B------:R-:W-:-:S04]  /*06d0*/  LOP3.LUT R26, R6, 0x7, RZ, 0xc0, !PT ;  /* 0x00000007061a7812 */ /* 0x000fc800078ec0ff */
[----:B------:R-:W-:-:S07]  /*06e0*/  ISETP.NE.AND P1, PT, R26, RZ, PT ;  /* 0x000000ff1a00720c */ /* 0x000fce0003f25270 */
[----:B------:R-:W-:Y:S06]  /*06f0*/  @!P0 BRA `(.L_x_8) ;  /* 0x0000000000708947 */ /* 0x000fec0003800000 */
[----:B------:R-:W0:Y:S08]  /*0700*/  LDC R7, c[0x0][0x3ac] ;  /* 0x0000eb00ff077b82 */ /* 0x000e300000000800 */
[----:B------:R-:W1:Y:S01]  /*0710*/  LDC.64 R22, c[0x0][0x380] ;  /* 0x0000e000ff167b82 */ /* 0x000e620000000a00 */
[----:B0-----:R-:W-:-:S04]  /*0720*/  IMAD R9, R11, R7, R0 ;  /* 0x000000070b097224 */ /* 0x001fc800078e0200 */
[----:B-1----:R-:W-:-:S04]  /*0730*/  IMAD.WIDE R22, R9, 0x4, R22 ;  /* 0x0000000409167825 */ /* 0x002fc800078e0216 */
[C---:B------:R-:W-:Y:S02]  /*0740*/  IMAD.WIDE R24, R7.reuse, 0x4, R22 ;  /* 0x0000000407187825 */ /* 0x040fe400078e0216 */
[----:B------:R-:W2:Y:S02]  /*0750*/  LDG.E R23, desc[UR4][R22.64] ;  /* 0x0000000416177981 */ /* 0x000ea4000c1e1900 */
[C---:B------:R-:W-:Y:S02]  /*0760*/  IMAD.WIDE R12, R7.reuse, 0x4, R24 ;  /* 0x00000004070c7825 */ /* 0x040fe400078e0218 */
[----:B------:R-:W3:Y:S02]  /*0770*/  LDG.E R4, desc[UR4][R24.64] ;  /* 0x0000000418047981 */ /* 0x000ee4000c1e1900 */
[C---:B------:R-:W-:Y:S02]  /*0780*/  IMAD.WIDE R8, R7.reuse, 0x4, R12 ;  /* 0x0000000407087825 */ /* 0x040fe400078e020c */
[----:B------:R-:W4:Y:S02]  /*0790*/  LDG.E R13, desc[UR4][R12.64] ;  /* 0x000000040c0d7981 */ /* 0x000f24000c1e1900 */
[----:B------:R-:W-:-:S02]  /*07a0*/  IMAD.WIDE R14, R7, 0x4, R8 ;  /* 0x00000004070e7825 */ /* 0x000fc400078e0208 */
[----:B------:R-:W5:Y:S02]  /*07b0*/  LDG.E R9, desc[UR4][R8.64] ;  /* 0x0000000408097981 */ /* 0x000f64000c1e1900 */
[C---:B------:R-:W-:Y:S02]  /*07c0*/  IMAD.WIDE R16, R7.reuse, 0x4, R14 ;  /* 0x0000000407107825 */ /* 0x040fe400078e020e */
[----:B------:R-:W5:Y:S02]  /*07d0*/  LDG.E R15, desc[UR4][R14.64] ;  /* 0x000000040e0f7981 */ /* 0x000f64000c1e1900 */
[C---:B------:R-:W-:Y:S02]  /*07e0*/  IMAD.WIDE R18, R7.reuse, 0x4, R16 ;  /* 0x0000000407127825 */ /* 0x040fe400078e0210 */
[----:B------:R-:W5:Y:S02]  /*07f0*/  LDG.E R17, desc[UR4][R16.64] ;  /* 0x0000000410117981 */ /* 0x000f64000c1e1900 */
[----:B------:R-:W-:-:S02]  /*0800*/  IMAD.WIDE R20, R7, 0x4, R18 ;  /* 0x0000000407147825 */ /* 0x000fc400078e0212 */
[----:B------:R-:W5:Y:S04]  /*0810*/  LDG.E R19, desc[UR4][R18.64] ;  /* 0x0000000412137981 */ /* 0x000f68000c1e1900 */
[----:B------:R-:W5:Y:S01]  /*0820*/  LDG.E R21, desc[UR4][R20.64] ;  /* 0x0000000414157981 */ /* 0x000f62000c1e1900 */
[----:B------:R-:W-:Y:S01]  /*0830*/  IADD3 R11, PT, PT, R11, 0x8, RZ ;  /* 0x000000080b0b7810 */ /* 0x000fe20007ffe0ff */
[----:B--2---:R-:W-:-:S04]  /*0840*/  FADD R23, R10, R23 ;  /* 0x000000170a177221 */ /* 0x004fc80000000000 */
[----:B---3--:R-:W-:-:S04]  /*0850*/  FADD R4, R23, R4 ;  /* 0x0000000417047221 */ /* 0x008fc80000000000 */
[----:B----4-:R-:W-:-:S04]  /*0860*/  FADD R4, R4, R13 ;  /* 0x0000000d04047221 */ /* 0x010fc80000000000 */
[----:B-----5:R-:W-:-:S04]  /*0870*/  FADD R4, R4, R9 ;  /* 0x0000000904047221 */ /* 0x020fc80000000000 */
[----:B------:R-:W-:-:S04]  /*0880*/  FADD R4, R4, R15 ;  /* 0x0000000f04047221 */ /* 0x000fc80000000000 */
[----:B------:R-:W-:-:S04]  /*0890*/  FADD R4, R4, R17 ;  /* 0x0000001104047221 */ /* 0x000fc80000000000 */
[----:B------:R-:W-:-:S04]  /*08a0*/  FADD R4, R4, R19 ;  /* 0x0000001304047221 */ /* 0x000fc80000000000 */
[----:B------:R-:W-:-:S07]  /*08b0*/  FADD R10, R4, R21 ;  /* 0x00000015040a7221 */ /* 0x000fce0000000000 */
.L_x_8:
[----:B------:R-:W-:Y:S05]  /*08c0*/  BSYNC.RECONVERGENT B1 ;  /* 0x0000000000017941 */ /* 0x000fea0003800200 */
.L_x_7:
        /* <DEDUP_REMOVED lines=14> */
[----:B------:R-:W-:Y:S02]  /*09b0*/  IMAD.WIDE R16, R17, 0x4, R14 ;  /* 0x0000000411107825 */ /* 0x000fe400078e020e */
[----:B------:R-:W4:Y:S04]  /*09c0*/  LDG.E R15, desc[UR4][R14.64] ;  /* 0x000000040e0f7981 */ /* 0x000f28000c1e1900 */
[----:B------:R-:W5:Y:S01]  /*09d0*/  LDG.E R17, desc[UR4][R16.64] ;  /* 0x0000000410117981 */ /* 0x000f62000c1e1900 */
[----:B------:R-:W-:Y:S01]  /*09e0*/  IADD3 R11, PT, PT, R11, 0x4, RZ ;  /* 0x000000040b0b7810 */ /* 0x000fe20007ffe0ff */
[----:B--2---:R-:W-:-:S04]  /*09f0*/  FADD R10, R10, R9 ;  /* 0x000000090a0a7221 */ /* 0x004fc80000000000 */
[----:B---3--:R-:W-:-:S04]  /*0a00*/  FADD R10, R10, R13 ;  /* 0x0000000d0a0a7221 */ /* 0x008fc80000000000 */
[----:B----4-:R-:W-:-:S04]  /*0a10*/  FADD R10, R10, R15 ;  /* 0x0000000f0a0a7221 */ /* 0x010fc80000000000 */
[----:B-----5:R-:W-:-:S07]  /*0a20*/  FADD R10, R10, R17 ;  /* 0x000000110a0a7221 */ /* 0x020fce0000000000 */
.L_x_10:
[----:B------:R-:W-:Y:S05]  /*0a30*/  BSYNC.RECONVERGENT B1 ;  /* 0x0000000000017941 */ /* 0x000fea0003800200 */
.L_x_9:
[----:B------:R-:W-:Y:S05]  /*0a40*/  @!P1 BRA `(.L_x_3) ;  /* 0x00000000002c9947 */ /* 0x000fea0003800000 */
[----:B------:R-:W0:Y:S01]  /*0a50*/  LDC R12, c[0x0][0x3ac] ;  /* 0x0000eb00ff0c7b82 */ /* 0x000e220000000800 */
[----:B------:R-:W-:-:S07]  /*0a60*/  IMAD.MOV R4, RZ, RZ, -R6 ;  /* 0x000000ffff047224 */ /* 0x000fce00078e0a06 */
[----:B------:R-:W1:Y:S01]  /*0a70*/  LDC.64 R8, c[0x0][0x380] ;  /* 0x0000e000ff087b82 */ /* 0x000e620000000a00 */
[----:B0-----:R-:W-:-:S07]  /*0a80*/  IMAD R11, R11, R12, R0 ;  /* 0x0000000c0b0b7224 */ /* 0x001fce00078e0200 */
.L_x_11:
[----:B-1----:R-:W-:-:S06]  /*0a90*/  IMAD.WIDE R6, R11, 0x4, R8 ;  /* 0x000000040b067825 */ /* 0x002fcc00078e0208 */
[----:B------:R-:W2:Y:S01]  /*0aa0*/  LDG.E R7, desc[UR4][R6.64] ;  /* 0x0000000406077981 */ /* 0x000ea2000c1e1900 */
[----:B------:R-:W-:Y:S02]  /*0ab0*/  IADD3 R4, PT, PT, R4, 0x1, RZ ;  /* 0x0000000104047810 */ /* 0x000fe40007ffe0ff */
[----:B------:R-:W-:Y:S02]  /*0ac0*/  IADD3 R11, PT, PT, R11, R12, RZ ;  /* 0x0000000c0b0b7210 */ /* 0x000fe40007ffe0ff */
[----:B------:R-:W-:Y:S01]  /*0ad0*/  ISETP.NE.AND P0, PT, R4, RZ, PT ;  /* 0x000000ff0400720c */ /* 0x000fe20003f05270 */
[----:B--2---:R-:W-:-:S12]  /*0ae0*/  FADD R10, R7, R10 ;  /* 0x0000000a070a7221 */ /* 0x004fd80000000000 */
[----:B------:R-:W-:Y:S05]  /*0af0*/  @P0 BRA `(.L_x_11) ;  /* 0xfffffffc00e40947 */ /* 0x000fea000383ffff */
.L_x_3:
[----:B------:R-:W-:Y:S05]  /*0b00*/  BSYNC.RECONVERGENT B0 ;  /* 0x0000000000007941 */ /* 0x000fea0003800200 */
.L_x_2:
[----:B------:R-:W-:Y:S01]  /*0b10*/  IADD3 R9, PT, PT, -R5, R2, RZ ;  /* 0x0000000205097210 */ /* 0x000fe20007ffe1ff */
[----:B------:R-:W-:Y:S01]  /*0b20*/  BSSY.RECONVERGENT B0, `(.L_x_12) ;  /* 0x000000e000007945 */ /* 0x000fe20003800200 */
[----:B------:R-:W-:Y:S02]  /*0b30*/  IMAD R3, R3, UR6, R0 ;  /* 0x0000000603037c24 */ /* 0x000fe4000f8e0200 */
[----:B------:R-:W-:-:S04]  /*0b40*/  I2FP.F32.S32 R9, R9 ;  /* 0x0000000900097245 */ /* 0x000fc80000201400 */
[----:B------:R-:W0:Y:S08]  /*0b50*/  MUFU.RCP R5, R9 ;  /* 0x0000000900057308 */ /* 0x000e300000001000 */
[----:B------:R-:W1:Y:S01]  /*0b60*/  FCHK P0, R10, R9 ;  /* 0x000000090a007302 */ /* 0x000e620000000000 */
[----:B0-----:R-:W-:-:S04]  /*0b70*/  FFMA R2, -R9, R5, 1 ;  /* 0x3f80000009027423 */ /* 0x001fc80000000105 */
[----:B------:R-:W-:-:S04]  /*0b80*/  FFMA R5, R5, R2, R5 ;  /* 0x0000000205057223 */ /* 0x000fc80000000005 */
[----:B------:R-:W-:-:S04]  /*0b90*/  FFMA R2, R5, R10, RZ ;  /* 0x0000000a05027223 */ /* 0x000fc800000000ff */
[----:B------:R-:W-:-:S04]  /*0ba0*/  FFMA R7, -R9, R2, R10 ;  /* 0x0000000209077223 */ /* 0x000fc8000000010a */
[----:B------:R-:W-:Y:S01]  /*0bb0*/  FFMA R7, R5, R7, R2 ;  /* 0x0000000705077223 */ /* 0x000fe20000000002 */
[----:B-1----:R-:W-:Y:S06]  /*0bc0*/  @!P0 BRA `(.L_x_13) ;  /* 0x00000000000c8947 */ /* 0x002fec0003800000 */
[----:B------:R-:W-:-:S07]  /*0bd0*/  MOV R2, 0xbf0 ;  /* 0x00000bf000027802 */ /* 0x000fce0000000f00 */
[----:B------:R-:W-:Y:S05]  /*0be0*/  CALL.REL.NOINC `($__internal_0_$__cuda_sm3x_div_rn_noftz_f32_slowpath) ;  /* 0x0000000000187944 */ /* 0x000fea0003c00000 */
[----:B------:R-:W-:-:S07]  /*0bf0*/  IMAD.MOV.U32 R7, RZ, RZ, R0 ;  /* 0x000000ffff077224 */ /* 0x000fce00078e0000 */
.L_x_13:
[----:B------:R-:W-:Y:S05]  /*0c00*/  BSYNC.RECONVERGENT B0 ;  /* 0x0000000000007941 */ /* 0x000fea0003800200 */
.L_x_12:
[----:B------:R-:W0:Y:S02]  /*0c10*/  LDC.64 R4, c[0x0][0x3b8] ;  /* 0x0000ee00ff047b82 */ /* 0x000e240000000a00 */
[----:B0-----:R-:W-:-:S05]  /*0c20*/  IMAD.WIDE R2, R3, 0x4, R4 ;  /* 0x0000000403027825 */ /* 0x001fca00078e0204 */
[----:B------:R-:W-:Y:S01]  /*0c30*/  STG.E desc[UR4][R2.64], R7 ;  /* 0x0000000702007986 */ /* 0x000fe2000c101904 */
[----:B------:R-:W-:Y:S05]  /*0c40*/  EXIT ;  /* 0x000000000000794d */ /* 0x000fea0003800000 */
        .weak           $__internal_0_$__cuda_sm3x_div_rn_noftz_f32_slowpath
        .type           $__internal_0_$__cuda_sm3x_div_rn_noftz_f32_slowpath,@function
        .size           $__internal_0_$__cuda_sm3x_div_rn_noftz_f32_slowpath,(.L_x_26 - $__internal_0_$__cuda_sm3x_div_rn_noftz_f32_slowpath)
$__internal_0_$__cuda_sm3x_div_rn_noftz_f32_slowpath:
[----:B------:R-:W-:Y:S01]  /*0c50*/  SHF.R.U32.HI R4, RZ, 0x17, R9 ;  /* 0x00000017ff047819 */ /* 0x000fe20000011609 */
[----:B------:R-:W-:Y:S01]  /*0c60*/  BSSY.RECONVERGENT B1, `(.L_x_14) ;  /* 0x0000064000017945 */ /* 0x000fe20003800200 */
[----:B------:R-:W-:Y:S02]  /*0c70*/  SHF.R.U32.HI R0, RZ, 0x17, R10 ;  /* 0x00000017ff007819 */ /* 0x000fe4000001160a */
[----:B------:R-:W-:Y:S02]  /*0c80*/  LOP3.LUT R12, R4, 0xff, RZ, 0xc0, !PT ;  /* 0x000000ff040c7812 */ /* 0x000fe400078ec0ff */
[----:B------:R-:W-:Y:S02]  /*0c90*/  LOP3.LUT R8, R0, 0xff, RZ, 0xc0, !PT ;  /* 0x000000ff00087812 */ /* 0x000fe400078ec0ff */
[----:B------:R-:W-:Y:S02]  /*0ca0*/  IADD3 R7, PT, PT, R12, -0x1, RZ ;  /* 0xffffffff0c077810 */ /* 0x000fe40007ffe0ff */
[----:B------:R-:W-:-:S02]  /*0cb0*/  IADD3 R6, PT, PT, R8, -0x1, RZ ;  /* 0xffffffff08067810 */ /* 0x000fc40007ffe0ff */
[----:B------:R-:W-:Y:S02]  /*0cc0*/  ISETP.GT.U32.AND P0, PT, R7, 0xfd, PT ;  /* 0x000000fd0700780c */ /* 0x000fe40003f04070 */
[----:B------:R-:W-:Y:S02]  /*0cd0*/  MOV R5, R9 ;  /* 0x0000000900057202 */ /* 0x000fe40000000f00 */
[----:B------:R-:W-:-:S13]  /*0ce0*/  ISETP.GT.U32.OR P0, PT, R6, 0xfd, P0 ;  /* 0x000000fd0600780c */ /* 0x000fda0000704470 */
[----:B------:R-:W-:Y:S01]  /*0cf0*/  @!P0 IMAD.MOV.U32 R4, RZ, RZ, RZ ;  /* 0x000000ffff048224 */ /* 0x000fe200078e00ff */
[----:B------:R-:W-:Y:S06]  /*0d00*/  @!P0 BRA `(.L_x_15) ;  /* 0x0000000000608947 */ /* 0x000fec0003800000 */
[----:B------:R-:W-:Y:S02]  /*0d10*/  FSETP.GTU.FTZ.AND P0, PT, |R10|, +INF , PT ;  /* 0x7f8000000a00780b */ /* 0x000fe40003f1c200 */
[----:B------:R-:W-:Y:S02]  /*0d20*/  FSETP.GTU.FTZ.AND P1, PT, |R9|, +INF , PT ;  /* 0x7f8000000900780b */ /* 0x000fe40003f3c200 */
[----:B------:R-:W-:Y:S02]  /*0d30*/  MOV R0, R9 ;  /* 0x0000000900007202 */ /* 0x000fe40000000f00 */
[----:B------:R-:W-:-:S13]  /*0d40*/  PLOP3.LUT P0, PT, P0, P1, PT, 0xf8, 0x8f ;  /* 0x00000000008f781c */ /* 0x000fda0000703f70 */
[----:B------:R-:W-:Y:S05]  /*0d50*/  @P0 BRA `(.L_x_16) ;  /* 0x00000004004c0947 */ /* 0x000fea0003800000 */
[----:B------:R-:W-:-:S13]  /*0d60*/  LOP3.LUT P0, RZ, R5, 0x7fffffff, R10, 0xc8, !PT ;  /* 0x7fffffff05ff7812 */ /* 0x000fda000780c80a */
[----:B------:R-:W-:Y:S05]  /*0d70*/  @!P0 BRA `(.L_x_17) ;  /* 0x00000004003c8947 */ /* 0x000fea0003800000 */
[----:B------:R-:W-:Y:S02]  /*0d80*/  FSETP.NEU.FTZ.AND P2, PT, |R10|, +INF , PT ;  /* 0x7f8000000a00780b */ /* 0x000fe40003f5d200 */
[----:B------:R-:W-:Y:S02]  /*0d90*/  FSETP.NEU.FTZ.AND P1, PT, |R0|, +INF , PT ;  /* 0x7f8000000000780b */ /* 0x000fe40003f3d200 */
[----:B------:R-:W-:-:S11]  /*0da0*/  FSETP.NEU.FTZ.AND P0, PT, |R10|, +INF , PT ;  /* 0x7f8000000a00780b */ /* 0x000fd60003f1d200 */
[----:B------:R-:W-:Y:S05]  /*0db0*/  @!P1 BRA !P2, `(.L_x_17) ;  /* 0x00000004002c9947 */ /* 0x000fea0005000000 */
[----:B------:R-:W-:-:S04]  /*0dc0*/  LOP3.LUT P2, RZ, R10, 0x7fffffff, RZ, 0xc0, !PT ;  /* 0x7fffffff0aff7812 */ /* 0x000fc8000784c0ff */
[----:B------:R-:W-:-:S13]  /*0dd0*/  PLOP3.LUT P1, PT, P1, P2, PT, 0x2f, 0xf2 ;  /* 0x0000000000f2781c */ /* 0x000fda0000f24577 */
[----:B------:R-:W-:Y:S05]  /*0de0*/  @P1 BRA `(.L_x_18) ;  /* 0x0000000400181947 */ /* 0x000fea0003800000 */
[----:B------:R-:W-:-:S04]  /*0df0*/  LOP3.LUT P1, RZ, R5, 0x7fffffff, RZ, 0xc0, !PT ;  /* 0x7fffffff05ff7812 */ /* 0x000fc8000782c0ff */
[----:B------:R-:W-:-:S13]  /*0e00*/  PLOP3.LUT P0, PT, P0, P1, PT, 0x2f, 0xf2 ;  /* 0x0000000000f2781c */ /* 0x000fda0000702577 */
[----:B------:R-:W-:Y:S05]  /*0e10*/  @P0 BRA `(.L_x_19) ;  /* 0x0000000400000947 */ /* 0x000fea0003800000 */
[----:B------:R-:W-:Y:S02]  /*0e20*/  ISETP.GE.AND P0, PT, R6, RZ, PT ;  /* 0x000000ff0600720c */ /* 0x000fe40003f06270 */
[----:B------:R-:W-:-:S11]  /*0e30*/  ISETP.GE.AND P1, PT, R7, RZ, PT ;  /* 0x000000ff0700720c */ /* 0x000fd60003f26270 */
[----:B------:R-:W-:Y:S01]  /*0e40*/  @P0 MOV R4, RZ ;  /* 0x000000ff00040202 */ /* 0x000fe20000000f00 */
[----:B------:R-:W-:Y:S01]  /*0e50*/  @!P0 FFMA R10, R10, 1.84467440737095516160e+19, RZ ;  /* 0x5f8000000a0a8823 */ /* 0x000fe200000000ff */
[----:B------:R-:W-:Y:S01]  /*0e60*/  @!P0 MOV R4, 0xffffffc0 ;  /* 0xffffffc000048802 */ /* 0x000fe20000000f00 */
[----:B------:R-:W-:-:S04]  /*0e70*/  @!P1 FFMA R5, R0, 1.84467440737095516160e+19, RZ ;  /* 0x5f80000000059823 */ /* 0x000fc800000000ff */
[----:B------:R-:W-:-:S07]  /*0e80*/  @!P1 VIADD R4, R4, 0x40 ;  /* 0x0000004004049836 */ /* 0x000fce0000000000 */
.L_x_15:
[----:B------:R-:W-:Y:S01]  /*0e90*/  LEA R0, R12, 0xc0800000, 0x17 ;  /* 0xc08000000c007811 */ /* 0x000fe200078eb8ff */
[----:B------:R-:W-:Y:S03]  /*0ea0*/  BSSY.RECONVERGENT B2, `(.L_x_20) ;  /* 0x0000036000027945 */ /* 0x000fe60003800200 */
[----:B------:R-:W-:Y:S02]  /*0eb0*/  IADD3 R6, PT, PT, -R0, R5, RZ ;  /* 0x0000000500067210 */ /* 0x000fe40007ffe1ff */
[----:B------:R-:W-:Y:S02]  /*0ec0*/  IADD3 R5, PT, PT, R8, -0x7f, RZ ;  /* 0xffffff8108057810 */ /* 0x000fe40007ffe0ff */
[----:B------:R-:W0:Y:S01]  /*0ed0*/  MUFU.RCP R7, R6 ;  /* 0x0000000600077308 */ /* 0x000e220000001000 */
[----:B------:R-:W-:Y:S02]  /*0ee0*/  FADD.FTZ R9, -R6, -RZ ;  /* 0x800000ff06097221 */ /* 0x000fe40000010100 */
[----:B------:R-:W-:-:S02]  /*0ef0*/  IMAD R0, R5, -0x800000, R10 ;  /* 0xff80000005007824 */ /* 0x000fc400078e020a */
[----:B0-----:R-:W-:-:S04]  /*0f00*/  FFMA R8, R7, R9, 1 ;  /* 0x3f80000007087423 */ /* 0x001fc80000000009 */
[----:B------:R-:W-:-:S04]  /*0f10*/  FFMA R10, R7, R8, R7 ;  /* 0x00000008070a7223 */ /* 0x000fc80000000007 */
[----:B------:R-:W-:-:S04]  /*0f20*/  FFMA R7, R0, R10, RZ ;  /* 0x0000000a00077223 */ /* 0x000fc800000000ff */
[----:B------:R-:W-:-:S04]  /*0f30*/  FFMA R8, R9, R7, R0 ;  /* 0x0000000709087223 */ /* 0x000fc80000000000 */
[----:B------:R-:W-:Y:S01]  /*0f40*/  FFMA R11, R10, R8, R7 ;  /* 0x000000080a0b7223 */ /* 0x000fe20000000007 */
[----:B------:R-:W-:-:S03]  /*0f50*/  IADD3 R7, PT, PT, R5, 0x7f, -R12 ;  /* 0x0000007f05077810 */ /* 0x000fc60007ffe80c */
[----:B------:R-:W-:Y:S01]  /*0f60*/  FFMA R8, R9, R11, R0 ;  /* 0x0000000b09087223 */ /* 0x000fe20000000000 */
[----:B------:R-:W-:-:S03]  /*0f70*/  IADD3 R7, PT, PT, R7, R4, RZ ;  /* 0x0000000407077210 */ /* 0x000fc60007ffe0ff */
[----:B------:R-:W-:-:S05]  /*0f80*/  FFMA R0, R10, R8, R11 ;  /* 0x000000080a007223 */ /* 0x000fca000000000b */
[----:B------:R-:W-:-:S04]  /*0f90*/  SHF.R.U32.HI R5, RZ, 0x17, R0 ;  /* 0x00000017ff057819 */ /* 0x000fc80000011600 */
[----:B------:R-:W-:-:S05]  /*0fa0*/  LOP3.LUT R5, R5, 0xff, RZ, 0xc0, !PT ;  /* 0x000000ff05057812 */ /* 0x000fca00078ec0ff */
[----:B------:R-:W-:-:S05]  /*0fb0*/  IMAD.IADD R9, R5, 0x1, R7 ;  /* 0x0000000105097824 */ /* 0x000fca00078e0207 */
[----:B------:R-:W-:-:S04]  /*0fc0*/  IADD3 R4, PT, PT, R9, -0x1, RZ ;  /* 0xffffffff09047810 */ /* 0x000fc80007ffe0ff */
[----:B------:R-:W-:-:S13]  /*0fd0*/  ISETP.GE.U32.AND P0, PT, R4, 0xfe, PT ;  /* 0x000000fe0400780c */ /* 0x000fda0003f06070 */
[----:B------:R-:W-:Y:S05]  /*0fe0*/  @!P0 BRA `(.L_x_21) ;  /* 0x0000000000808947 */ /* 0x000fea0003800000 */
[----:B------:R-:W-:-:S13]  /*0ff0*/  ISETP.GT.AND P0, PT, R9, 0xfe, PT ;  /* 0x000000fe0900780c */ /* 0x000fda0003f04270 */
[----:B------:R-:W-:Y:S05]  /*1000*/  @P0 BRA `(.L_x_22) ;  /* 0x00000000006c0947 */ /* 0x000fea0003800000 */
[----:B------:R-:W-:-:S13]  /*1010*/  ISETP.GE.AND P0, PT, R9, 0x1, PT ;  /* 0x000000010900780c */ /* 0x000fda0003f06270 */
[----:B------:R-:W-:Y:S05]  /*1020*/  @P0 BRA `(.L_x_23) ;  /* 0x0000000000740947 */ /* 0x000fea0003800000 */
[----:B------:R-:W-:Y:S02]  /*1030*/  ISETP.GE.AND P0, PT, R9, -0x18, PT ;  /* 0xffffffe80900780c */ /* 0x000fe40003f06270 */
[----:B------:R-:W-:-:S11]  /*1040*/  LOP3.LUT R0, R0, 0x80000000, RZ, 0xc0, !PT ;  /* 0x8000000000007812 */ /* 0x000fd600078ec0ff */
[----:B------:R-:W-:Y:S05]  /*1050*/  @!P0 BRA `(.L_x_23) ;  /* 0x0000000000688947 */ /* 0x000fea0003800000 */
[CCC-:B------:R-:W-:Y:S01]  /*1060*/  FFMA.RZ R4, R10.reuse, R8.reuse, R11.reuse ;  /* 0x000000080a047223 */ /* 0x1c0fe2000000c00b */
[C---:B------:R-:W-:Y:S01]  /*1070*/  IADD3 R7, PT, PT, R9.reuse, 0x20, RZ ;  /* 0x0000002009077810 */ /* 0x040fe20007ffe0ff */
[-CC-:B------:R-:W-:Y:S01]  /*1080*/  FFMA.RM R5, R10, R8.reuse, R11.reuse ;  /* 0x000000080a057223 */ /* 0x180fe2000000400b */
[C---:B------:R-:W-:Y:S02]  /*1090*/  ISETP.NE.AND P2, PT, R9.reuse, RZ, PT ;  /* 0x000000ff0900720c */ /* 0x040fe40003f45270 */
[----:B------:R-:W-:Y:S01]  /*10a0*/  LOP3.LUT R6, R4, 0x7fffff, RZ, 0xc0, !PT ;  /* 0x007fffff04067812 */ /* 0x000fe200078ec0ff */
[----:B------:R-:W-:Y:S01]  /*10b0*/  FFMA.RP R4, R10, R8, R11 ;  /* 0x000000080a047223 */ /* 0x000fe2000000800b */
[C---:B------:R-:W-:Y:S02]  /*10c0*/  ISETP.NE.AND P1, PT, R9.reuse, RZ, PT ;  /* 0x000000ff0900720c */ /* 0x040fe40003f25270 */
[----:B------:R-:W-:Y:S02]  /*10d0*/  LOP3.LUT R6, R6, 0x800000, RZ, 0xfc, !PT ;  /* 0x0080000006067812 */ /* 0x000fe400078efcff */
[----:B------:R-:W-:-:S02]  /*10e0*/  IADD3 R8, PT, PT, -R9, RZ, RZ ;  /* 0x000000ff09087210 */ /* 0x000fc40007ffe1ff */
[----:B------:R-:W-:Y:S02]  /*10f0*/  SHF.L.U32 R7, R6, R7, RZ ;  /* 0x0000000706077219 */ /* 0x000fe400000006ff */
[----:B------:R-:W-:Y:S02]  /*1100*/  FSETP.NEU.FTZ.AND P0, PT, R4, R5, PT ;  /* 0x000000050400720b */ /* 0x000fe40003f1d000 */
[----:B------:R-:W-:Y:S02]  /*1110*/  SEL R5, R8, RZ, P2 ;  /* 0x000000ff08057207 */ /* 0x000fe40001000000 */
[----:B------:R-:W-:Y:S02]  /*1120*/  ISETP.NE.AND P1, PT, R7, RZ, P1 ;  /* 0x000000ff0700720c */ /* 0x000fe40000f25270 */
[----:B------:R-:W-:Y:S02]  /*1130*/  SHF.R.U32.HI R5, RZ, R5, R6 ;  /* 0x00000005ff057219 */ /* 0x000fe40000011606 */
[----:B------:R-:W-:-:S02]  /*1140*/  PLOP3.LUT P0, PT, P0, P1, PT, 0xf8, 0x8f ;  /* 0x00000000008f781c */ /* 0x000fc40000703f70 */
[----:B------:R-:W-:Y:S02]  /*1150*/  SHF.R.U32.HI R7, RZ, 0x1, R5 ;  /* 0x00000001ff077819 */ /* 0x000fe40000011605 */
[----:B------:R-:W-:-:S04]  /*1160*/  SEL R4, RZ, 0x1, !P0 ;  /* 0x00000001ff047807 */ /* 0x000fc80004000000 */
[----:B------:R-:W-:-:S04]  /*1170*/  LOP3.LUT R4, R4, 0x1, R7, 0xf8, !PT ;  /* 0x0000000104047812 */ /* 0x000fc800078ef807 */
[----:B------:R-:W-:-:S05]  /*1180*/  LOP3.LUT R4, R4, R5, RZ, 0xc0, !PT ;  /* 0x0000000504047212 */ /* 0x000fca00078ec0ff */
[----:B------:R-:W-:-:S05]  /*1190*/  IMAD.IADD R7, R7, 0x1, R4 ;  /* 0x0000000107077824 */ /* 0x000fca00078e0204 */
[----:B------:R-:W-:Y:S01]  /*11a0*/  LOP3.LUT R0, R7, R0, RZ, 0xfc, !PT ;  /* 0x0000000007007212 */ /* 0x000fe200078efcff */
[----:B------:R-:W-:Y:S06]  /*11b0*/  BRA `(.L_x_23) ;  /* 0x0000000000107947 */ /* 0x000fec0003800000 */
.L_x_22:
[----:B------:R-:W-:-:S04]  /*11c0*/  LOP3.LUT R0, R0, 0x80000000, RZ, 0xc0, !PT ;  /* 0x8000000000007812 */ /* 0x000fc800078ec0ff */
[----:B------:R-:W-:Y:S01]  /*11d0*/  LOP3.LUT R0, R0, 0x7f800000, RZ, 0xfc, !PT ;  /* 0x7f80000000007812 */ /* 0x000fe200078efcff */
[----:B------:R-:W-:Y:S06]  /*11e0*/  BRA `(.L_x_23) ;  /* 0x0000000000047947 */ /* 0x000fec0003800000 */
.L_x_21:
[----:B------:R-:W-:-:S07]  /*11f0*/  LEA R0, R7, R0, 0x17 ;  /* 0x0000000007007211 */ /* 0x000fce00078eb8ff */
.L_x_23:
[----:B------:R-:W-:Y:S05]  /*1200*/  BSYNC.RECONVERGENT B2 ;  /* 0x0000000000027941 */ /* 0x000fea0003800200 */
.L_x_20:
[----:B------:R-:W-:Y:S05]  /*1210*/  BRA `(.L_x_24) ;  /* 0x0000000000207947 */ /* 0x000fea0003800000 */
.L_x_19:
[----:B------:R-:W-:-:S04]  /*1220*/  LOP3.LUT R0, R5, 0x80000000, R10, 0x48, !PT ;  /* 0x8000000005007812 */ /* 0x000fc800078e480a */
[----:B------:R-:W-:Y:S01]  /*1230*/  LOP3.LUT R0, R0, 0x7f800000, RZ, 0xfc, !PT ;  /* 0x7f80000000007812 */ /* 0x000fe200078efcff */
[----:B------:R-:W-:Y:S06]  /*1240*/  BRA `(.L_x_24) ;  /* 0x0000000000147947 */ /* 0x000fec0003800000 */
.L_x_18:
[----:B------:R-:W-:Y:S01]  /*1250*/  LOP3.LUT R0, R5, 0x80000000, R10, 0x48, !PT ;  /* 0x8000000005007812 */ /* 0x000fe200078e480a */
[----:B------:R-:W-:Y:S06]  /*1260*/  BRA `(.L_x_24) ;  /* 0x00000000000c7947 */ /* 0x000fec0003800000 */
.L_x_17:
[----:B------:R-:W0:Y:S01]  /*1270*/  MUFU.RSQ R0, -QNAN ;  /* 0xffc0000000007908 */ /* 0x000e220000001400 */
[----:B------:R-:W-:Y:S05]  /*1280*/  BRA `(.L_x_24) ;  /* 0x0000000000047947 */ /* 0x000fea0003800000 */
.L_x_16:
[----:B------:R-:W-:-:S07]  /*1290*/  FADD.FTZ R0, R10, R0 ;  /* 0x000000000a007221 */ /* 0x000fce0000010000 */
.L_x_24:
[----:B------:R-:W-:Y:S05]  /*12a0*/  BSYNC.RECONVERGENT B1 ;  /* 0x0000000000017941 */ /* 0x000fea0003800200 */
.L_x_14:
[----:B------:R-:W-:Y:S01]  /*12b0*/  HFMA2 R5, -RZ, RZ, 0, 0 ;  /* 0x00000000ff057431 */ /* 0x000fe200000001ff */
[----:B------:R-:W-:-:S04]  /*12c0*/  MOV R4, R2 ;  /* 0x0000000200047202 */ /* 0x000fc80000000f00 */
[----:B0-----:R-:W-:Y:S05]  /*12d0*/  RET.REL.NODEC R4 `(_Z14kernel_meanSMAPfiiPiiS0_iiiS_) ;  /* 0xffffffec04487950 */ /* 0x001fea0003c3ffff */
.L_x_25:
[----:B------:R-:W-:-:S00]  /*12e0*/  BRA `(.L_x_25) ;  /* 0xfffffffc00fc7947 */ /* 0x000fc0000383ffff */
[----:B------:R-:W-:-:S00]  /*12f0*/  NOP ;  /* 0x0000000000007918 */ /* 0x000fc00000000000 */
        /* <DEDUP_REMOVED lines=8> */
.L_x_26:


//--------------------- .nv.shared.reserved.0     --------------------------
	.section	.nv.shared.reserved.0,"aw",@nobits
	.weak		__nv_reservedSMEM_offset_0_alias
	.size		__nv_reservedSMEM_offset_0_alias, 0, 64
	.other		__nv_reservedSMEM_offset_0_alias,@"STO_CUDA_RESERVED_SHARED STV_DEFAULT"
__nv_reservedSMEM_offset_0_alias:
	.zero		0
	.zero		64


//--------------------- .nv.constant0._Z14kernel_meanSMAPfiiPiiS0_iiiS_ --------------------------
	.section	.nv.constant0._Z14kernel_meanSMAPfiiPiiS0_iiiS_,"a",@progbits
	.sectionflags	@""
	.align	4
.nv.constant0._Z14kernel_meanSMAPfiiPiiS0_iiiS_:
	.zero		960


//--------------------- SYMBOLS --------------------------

	.type		.nv.reservedSmem.offset0,@object
	.size		.nv.reservedSmem.offset0,0x4
